	.headerflags	@"EF_CUDA_TEXMODE_UNIFIED EF_CUDA_64BIT_ADDRESS EF_CUDA_ACCELERATORS EF_CUDA_SM90 EF_CUDA_VIRTUAL_SM(EF_CUDA_SM90)"
	.elftype	@"ET_EXEC"


//--------------------- .nv.info                  --------------------------
	.section	.nv.info,"",@"SHT_CUDA_INFO"
	.align	4


	//----- nvinfo : EIATTR_REGCOUNT
	.align		4
        /*0000*/ 	.byte	0x04, 0x2f
        /*0002*/ 	.short	(.L_1 - .L_0)
	.align		4
.L_0:
        /*0004*/ 	.word	index@(triton_poi_fused_4)
        /*0008*/ 	.word	0x0000001e


	//----- nvinfo : EIATTR_MIN_STACK_SIZE
	.align		4
.L_1:
        /*000c*/ 	.byte	0x04, 0x12
        /*000e*/ 	.short	(.L_3 - .L_2)
	.align		4
.L_2:
        /*0010*/ 	.word	index@(triton_poi_fused_4)
        /*0014*/ 	.word	0x00000000


	//----- nvinfo : EIATTR_FRAME_SIZE
	.align		4
.L_3:
        /*0018*/ 	.byte	0x04, 0x11
        /*001a*/ 	.short	(.L_5 - .L_4)
	.align		4
.L_4:
        /*001c*/ 	.word	index@(triton_poi_fused_4)
        /*0020*/ 	.word	0x00000000


	//----- nvinfo : EIATTR_MIN_STACK_SIZE
	.align		4
.L_5:
        /*0024*/ 	.byte	0x04, 0x12
        /*0026*/ 	.short	(.L_7 - .L_6)
	.align		4
.L_6:
        /*0028*/ 	.word	index@(triton_poi_fused_4)
        /*002c*/ 	.word	0x00000000
.L_7:


//--------------------- .nv.info.triton_poi_fused_4 --------------------------
	.section	.nv.info.triton_poi_fused_4,"",@"SHT_CUDA_INFO"
	.sectionflags	@""
	.align	4


	//----- nvinfo : EIATTR_CUDA_API_VERSION
	.align		4
        /*0000*/ 	.byte	0x04, 0x37
        /*0002*/ 	.short	(.L_9 - .L_8)
.L_8:
        /*0004*/ 	.word	0x0000007c


	//----- nvinfo : EIATTR_KPARAM_INFO
	.align		4
.L_9:
        /*0008*/ 	.byte	0x04, 0x17
        /*000a*/ 	.short	(.L_11 - .L_10)
.L_10:
        /*000c*/ 	.word	0x00000000
        /*0010*/ 	.short	0x0003
        /*0012*/ 	.short	0x0014
        /*0014*/ 	.byte	0x00, 0xf0, 0x11, 0x00


	//----- nvinfo : EIATTR_KPARAM_INFO
	.align		4
.L_11:
        /*0018*/ 	.byte	0x04, 0x17
        /*001a*/ 	.short	(.L_13 - .L_12)
.L_12:
        /*001c*/ 	.word	0x00000000
        /*0020*/ 	.short	0x0002
        /*0022*/ 	.short	0x0010
        /*0024*/ 	.byte	0x00, 0xf0, 0x11, 0x00


	//----- nvinfo : EIATTR_KPARAM_INFO
	.align		4
.L_13:
        /*0028*/ 	.byte	0x04, 0x17
        /*002a*/ 	.short	(.L_15 - .L_14)
.L_14:
        /*002c*/ 	.word	0x00000000
        /*0030*/ 	.short	0x0001
        /*0032*/ 	.short	0x0008
        /*0034*/ 	.byte	0x00, 0xf4, 0x21, 0x00


	//----- nvinfo : EIATTR_KPARAM_INFO
	.align		4
.L_15:
        /*0038*/ 	.byte	0x04, 0x17
        /*003a*/ 	.short	(.L_17 - .L_16)
.L_16:
        /*003c*/ 	.word	0x00000000
        /*0040*/ 	.short	0x0000
        /*0042*/ 	.short	0x0000
        /*0044*/ 	.byte	0x00, 0xf4, 0x21, 0x00


	//----- nvinfo : EIATTR_SPARSE_MMA_MASK
	.align		4
.L_17:
        /*0048*/ 	.byte	0x03, 0x50
        /*004a*/ 	.short	0x0000


	//----- nvinfo : EIATTR_MAXREG_COUNT
	.align		4
        /*004c*/ 	.byte	0x03, 0x1b
        /*004e*/ 	.short	0x00ff


	//----- nvinfo : EIATTR_EXIT_INSTR_OFFSETS
	.align		4
        /*0050*/ 	.byte	0x04, 0x1c
        /*0052*/ 	.short	(.L_19 - .L_18)


	//   ....[0]....
.L_18:
        /*0054*/ 	.word	0x000005f0


	//   ....[1]....
        /*0058*/ 	.word	0x00000640


	//----- nvinfo : EIATTR_REQNTID
	.align		4
.L_19:
        /*005c*/ 	.byte	0x04, 0x10
        /*005e*/ 	.short	(.L_21 - .L_20)
.L_20:
        /*0060*/ 	.word	0x00000080
        /*0064*/ 	.word	0x00000001
        /*0068*/ 	.word	0x00000001


	//----- nvinfo : EIATTR_CBANK_PARAM_SIZE
	.align		4
.L_21:
        /*006c*/ 	.byte	0x03, 0x19
        /*006e*/ 	.short	0x0018


	//----- nvinfo : EIATTR_PARAM_CBANK
	.align		4
        /*0070*/ 	.byte	0x04, 0x0a
        /*0072*/ 	.short	(.L_23 - .L_22)
	.align		4
.L_22:
        /*0074*/ 	.word	index@(.nv.constant0.triton_poi_fused_4)
        /*0078*/ 	.short	0x0210
        /*007a*/ 	.short	0x0018


	//----- nvinfo : EIATTR_SW_WAR
	.align		4
.L_23:
        /*007c*/ 	.byte	0x04, 0x36
        /*007e*/ 	.short	(.L_25 - .L_24)
.L_24:
        /*0080*/ 	.word	0x00000008
.L_25:


//--------------------- .nv.callgraph             --------------------------
	.section	.nv.callgraph,"",@"SHT_CUDA_CALLGRAPH"
	.align	4
	.sectionentsize	8
	.align		4
        /*0000*/ 	.word	0x00000000
	.align		4
        /*0004*/ 	.word	0xffffffff
	.align		4
        /*0008*/ 	.word	0x00000000
	.align		4
        /*000c*/ 	.word	0xfffffffe
	.align		4
        /*0010*/ 	.word	0x00000000
	.align		4
        /*0014*/ 	.word	0xfffffffd
	.align		4
        /*0018*/ 	.word	0x00000000
	.align		4
        /*001c*/ 	.word	0xfffffffc


//--------------------- .text.triton_poi_fused_4  --------------------------
	.section	.text.triton_poi_fused_4,"ax",@progbits
	.sectionflags	@"SHF_BARRIERS=1"
	.align	128
        .global         triton_poi_fused_4
        .type           triton_poi_fused_4,@function
        .size           triton_poi_fused_4,(.L_x_1 - triton_poi_fused_4)
        .other          triton_poi_fused_4,@"STO_CUDA_ENTRY STV_DEFAULT"
triton_poi_fused_4:
.text.triton_poi_fused_4:
[----:B------:R-:W0:Y:S01]  /*0000*/  LDC R1, c[0x0][0x28] ;  /* 0x00000a00ff017b82 */ /* 0x000e220000000800 */
[----:B------:R-:W1:Y:S07]  /*0010*/  S2R R0, SR_CTAID.X ;  /* 0x0000000000007919 */ /* 0x000e6e0000002500 */
[----:B------:R-:W2:Y:S01]  /*0020*/  LDC.64 R14, c[0x0][0x210] ;  /* 0x00008400ff0e7b82 */ /* 0x000ea20000000a00 */
[----:B------:R-:W-:Y:S01]  /*0030*/  IMAD.MOV.U32 R19, RZ, RZ, RZ ;  /* 0x000000ffff137224 */ /* 0x000fe200078e00ff */
[----:B------:R-:W-:Y:S01]  /*0040*/  ULDC.64 UR6, c[0x0][0x208] ;  /* 0x0000820000067ab9 */ /* 0x000fe20000000a00 */
[----:B------:R-:W3:Y:S01]  /*0050*/  S2R R21, SR_TID.X ;  /* 0x0000000000157919 */ /* 0x000ee20000002100 */
[----:B------:R-:W4:Y:S01]  /*0060*/  S2R R18, SR_CTAID.Y ;  /* 0x0000000000127919 */ /* 0x000f220000002600 */
[----:B------:R-:W-:-:S02]  /*0070*/  IMAD.MOV.U32 R20, RZ, RZ, RZ ;  /* 0x000000ffff147224 */ /* 0x000fc400078e00ff */
[----:B-1----:R-:W-:Y:S01]  /*0080*/  IMAD.SHL.U32 R0, R0, 0x10, RZ ;  /* 0x0000001000007824 */ /* 0x002fe200078e00ff */
[----:B---3--:R-:W-:-:S04]  /*0090*/  SHF.R.U32.HI R17, RZ, 0x4, R21 ;  /* 0x00000004ff117819 */ /* 0x008fc80000011615 */
[----:B------:R-:W-:Y:S01]  /*00a0*/  LOP3.LUT R6, R0, 0xf, R21, 0xf8, !PT ;  /* 0x0000000f00067812 */ /* 0x000fe200078ef815 */
[----:B----4-:R-:W-:Y:S01]  /*00b0*/  IMAD.SHL.U32 R16, R18, 0x40, RZ ;  /* 0x0000004012107824 */ /* 0x010fe200078e00ff */
[----:B------:R-:W-:Y:S02]  /*00c0*/  SGXT.U32 R17, R17, 0x3 ;  /* 0x000000031111781a */ /* 0x000fe40000000000 */
[----:B------:R-:W-:Y:S02]  /*00d0*/  ISETP.GE.AND P0, PT, R6, 0x9, PT ;  /* 0x000000090600780c */ /* 0x000fe40003f06270 */
[----:B------:R-:W-:Y:S02]  /*00e0*/  LOP3.LUT R2, R16, R17, RZ, 0xfc, !PT ;  /* 0x0000001110027212 */ /* 0x000fe400078efcff */
[----:B------:R-:W-:Y:S02]  /*00f0*/  LOP3.LUT R3, R16, 0x8, R17, 0xfe, !PT ;  /* 0x0000000810037812 */ /* 0x000fe400078efe11 */
[----:B------:R-:W-:Y:S01]  /*0100*/  LOP3.LUT R4, R16, 0x10, R17, 0xfe, !PT ;  /* 0x0000001010047812 */ /* 0x000fe200078efe11 */
[--C-:B------:R-:W-:Y:S01]  /*0110*/  IMAD R27, R2, 0x9, R6.reuse ;  /* 0x00000009021b7824 */ /* 0x100fe200078e0206 */
[----:B------:R-:W-:Y:S01]  /*0120*/  LOP3.LUT R7, R16, 0x18, R17, 0xfe, !PT ;  /* 0x0000001810077812 */ /* 0x000fe200078efe11 */
[--C-:B------:R-:W-:Y:S01]  /*0130*/  IMAD R3, R3, 0x9, R6.reuse ;  /* 0x0000000903037824 */ /* 0x100fe200078e0206 */
[----:B------:R-:W-:Y:S01]  /*0140*/  LOP3.LUT R9, R16, 0x20, R17, 0xfe, !PT ;  /* 0x0000002010097812 */ /* 0x000fe200078efe11 */
[--C-:B------:R-:W-:Y:S01]  /*0150*/  IMAD R5, R4, 0x9, R6.reuse ;  /* 0x0000000904057824 */ /* 0x100fe200078e0206 */
[----:B------:R-:W-:Y:S01]  /*0160*/  LOP3.LUT R11, R16, 0x28, R17, 0xfe, !PT ;  /* 0x00000028100b7812 */ /* 0x000fe200078efe11 */
[----:B------:R-:W-:Y:S01]  /*0170*/  IMAD R7, R7, 0x9, R6 ;  /* 0x0000000907077824 */ /* 0x000fe200078e0206 */
[----:B------:R-:W-:Y:S01]  /*0180*/  LOP3.LUT R13, R16, 0x30, R17, 0xfe, !PT ;  /* 0x00000030100d7812 */ /* 0x000fe200078efe11 */
[----:B--2---:R-:W-:Y:S01]  /*0190*/  IMAD.WIDE R26, R27, 0x4, R14 ;  /* 0x000000041b1a7825 */ /* 0x004fe200078e020e */
[----:B------:R-:W-:-:S03]  /*01a0*/  LOP3.LUT R23, R16, 0x38, R17, 0xfe, !PT ;  /* 0x0000003810177812 */ /* 0x000fc600078efe11 */
[--C-:B------:R-:W-:Y:S01]  /*01b0*/  IMAD R9, R9, 0x9, R6.reuse ;  /* 0x0000000909097824 */ /* 0x100fe200078e0206 */
[----:B------:R1:W2:Y:S01]  /*01c0*/  @!P0 LDG.E.EL R19, desc[UR6][R26.64] ;  /* 0x000000061a138981 */ /* 0x0002a2000c2e1900 */
[--C-:B------:R-:W-:Y:S02]  /*01d0*/  IMAD R11, R11, 0x9, R6.reuse ;  /* 0x000000090b0b7824 */ /* 0x100fe400078e0206 */
[--C-:B------:R-:W-:Y:S02]  /*01e0*/  IMAD R13, R13, 0x9, R6.reuse ;  /* 0x000000090d0d7824 */ /* 0x100fe400078e0206 */
[----:B------:R-:W-:Y:S02]  /*01f0*/  IMAD R23, R23, 0x9, R6 ;  /* 0x0000000917177824 */ /* 0x000fe400078e0206 */
[----:B------:R-:W-:Y:S01]  /*0200*/  IMAD.WIDE R2, R3, 0x4, R14 ;  /* 0x0000000403027825 */ /* 0x000fe200078e020e */
[----:B------:R-:W-:-:S03]  /*0210*/  CS2R R24, SRZ ;  /* 0x0000000000187805 */ /* 0x000fc6000001ff00 */
[--C-:B------:R-:W-:Y:S01]  /*0220*/  IMAD.WIDE R4, R5, 0x4, R14.reuse ;  /* 0x0000000405047825 */ /* 0x100fe200078e020e */
[----:B-1----:R-:W-:Y:S01]  /*0230*/  CS2R R26, SRZ ;  /* 0x00000000001a7805 */ /* 0x002fe2000001ff00 */
[----:B------:R1:W3:Y:S02]  /*0240*/  @!P0 LDG.E.EL R20, desc[UR6][R2.64] ;  /* 0x0000000602148981 */ /* 0x0002e4000c2e1900 */
[----:B------:R-:W-:-:S04]  /*0250*/  IMAD.WIDE R6, R7, 0x4, R14 ;  /* 0x0000000407067825 */ /* 0x000fc800078e020e */
[--C-:B------:R-:W-:Y:S01]  /*0260*/  IMAD.WIDE R8, R9, 0x4, R14.reuse ;  /* 0x0000000409087825 */ /* 0x100fe200078e020e */
[----:B------:R-:W4:Y:S03]  /*0270*/  @!P0 LDG.E.EL R24, desc[UR6][R6.64] ;  /* 0x0000000606188981 */ /* 0x000f26000c2e1900 */
[----:B------:R-:W-:-:S04]  /*0280*/  IMAD.WIDE R10, R11, 0x4, R14 ;  /* 0x000000040b0a7825 */ /* 0x000fc800078e020e */
[--C-:B------:R-:W-:Y:S01]  /*0290*/  IMAD.WIDE R12, R13, 0x4, R14.reuse ;  /* 0x000000040d0c7825 */ /* 0x100fe200078e020e */
[----:B------:R-:W5:Y:S03]  /*02a0*/  @!P0 LDG.E.EL R25, desc[UR6][R10.64] ;  /* 0x000000060a198981 */ /* 0x000f66000c2e1900 */
[----:B------:R-:W-:Y:S01]  /*02b0*/  IMAD.WIDE R14, R23, 0x4, R14 ;  /* 0x00000004170e7825 */ /* 0x000fe200078e020e */
[----:B------:R1:W5:Y:S03]  /*02c0*/  @!P0 LDG.E.EL R27, desc[UR6][R12.64] ;  /* 0x000000060c1b8981 */ /* 0x000366000c2e1900 */
[----:B------:R-:W-:Y:S01]  /*02d0*/  IMAD.MOV.U32 R22, RZ, RZ, RZ ;  /* 0x000000ffff167224 */ /* 0x000fe200078e00ff */
[----:B------:R-:W5:Y:S01]  /*02e0*/  @!P0 LDG.E.EL R26, desc[UR6][R14.64] ;  /* 0x000000060e1a8981 */ /* 0x000f62000c2e1900 */
[----:B------:R-:W-:-:S04]  /*02f0*/  IMAD.MOV.U32 R23, RZ, RZ, RZ ;  /* 0x000000ffff177224 */ /* 0x000fc800078e00ff */
[----:B------:R-:W5:Y:S04]  /*0300*/  @!P0 LDG.E.EL R22, desc[UR6][R4.64] ;  /* 0x0000000604168981 */ /* 0x000f68000c2e1900 */
[----:B------:R1:W5:Y:S01]  /*0310*/  @!P0 LDG.E.EL R23, desc[UR6][R8.64] ;  /* 0x0000000608178981 */ /* 0x000362000c2e1900 */
[----:B------:R-:W1:Y:S02]  /*0320*/  S2UR UR5, SR_CgaCtaId ;  /* 0x00000000000579c3 */ /* 0x000e640000008800 */
[----:B-1----:R-:W-:Y:S01]  /*0330*/  IMAD.SHL.U32 R2, R21, 0x40, RZ ;  /* 0x0000004015027824 */ /* 0x002fe200078e00ff */
[----:B------:R-:W-:-:S04]  /*0340*/  UMOV UR4, 0x400 ;  /* 0x0000040000047882 */ /* 0x000fc80000000000 */
[----:B------:R-:W-:-:S04]  /*0350*/  LOP3.LUT R2, R2, 0x3c0, RZ, 0xc0, !PT ;  /* 0x000003c002027812 */ /* 0x000fc800078ec0ff */
[----:B------:R-:W-:-:S04]  /*0360*/  LOP3.LUT R3, R2, R17, RZ, 0xfc, !PT ;  /* 0x0000001102037212 */ /* 0x000fc800078efcff */
[----:B------:R-:W-:Y:S01]  /*0370*/  LEA.HI R3, R2, R3, RZ, 0x1c ;  /* 0x0000000302037211 */ /* 0x000fe200078fe0ff */
[----:B0-----:R-:W-:-:S06]  /*0380*/  UPRMT UR4, UR5, 0x654, UR4 ;  /* 0x0000065405047896 */ /* 0x001fcc0008000004 */
[----:B------:R-:W-:Y:S02]  /*0390*/  LEA R12, R3, UR4, 0x2 ;  /* 0x00000004030c7c11 */ /* 0x000fe4000f8e10ff */
[----:B------:R-:W-:Y:S01]  /*03a0*/  SHF.R.U32.HI R2, RZ, 0x2, R21 ;  /* 0x00000002ff027819 */ /* 0x000fe20000011615 */
[----:B------:R-:W-:-:S03]  /*03b0*/  IMAD.SHL.U32 R21, R21, 0x4, RZ ;  /* 0x0000000415157824 */ /* 0x000fc600078e00ff */
[----:B------:R-:W-:Y:S02]  /*03c0*/  LOP3.LUT R3, R2, 0x1c, RZ, 0xc0, !PT ;  /* 0x0000001c02037812 */ /* 0x000fe400078ec0ff */
[----:B------:R-:W-:-:S05]  /*03d0*/  LOP3.LUT R8, R21, 0x1fc, RZ, 0xc0, !PT ;  /* 0x000001fc15087812 */ /* 0x000fca00078ec0ff */
[----:B------:R-:W-:-:S05]  /*03e0*/  IMAD.IADD R3, R8, 0x1, R3 ;  /* 0x0000000108037824 */ /* 0x000fca00078e0203 */
[----:B------:R-:W-:Y:S02]  /*03f0*/  LEA R4, R3, UR4, 0x2 ;  /* 0x0000000403047c11 */ /* 0x000fe4000f8e10ff */
[----:B------:R-:W-:Y:S02]  /*0400*/  SHF.R.S32.HI R3, RZ, 0x19, R18 ;  /* 0x00000019ff037819 */ /* 0x000fe40000011412 */
[----:B------:R-:W-:Y:S02]  /*0410*/  LOP3.LUT R16, R16, 0x3c, R21, 0xf8, !PT ;  /* 0x0000003c10107812 */ /* 0x000fe400078ef815 */
[----:B------:R-:W-:-:S04]  /*0420*/  SGXT R3, R3, 0x1 ;  /* 0x000000010303781a */ /* 0x000fc80000000200 */
[----:B------:R-:W-:Y:S02]  /*0430*/  LEA.HI R9, R3, R16, RZ, 0x5 ;  /* 0x0000001003097211 */ /* 0x000fe400078f28ff */
[----:B------:R-:W0:Y:S02]  /*0440*/  LDC.64 R2, c[0x0][0x218] ;  /* 0x00008600ff027b82 */ /* 0x000e240000000a00 */
[----:B------:R-:W-:Y:S02]  /*0450*/  LOP3.LUT R11, R9, 0xffffffe0, RZ, 0xc0, !PT ;  /* 0xffffffe0090b7812 */ /* 0x000fe400078ec0ff */
[----:B------:R-:W-:Y:S02]  /*0460*/  SHF.R.S32.HI R10, RZ, 0x5, R9 ;  /* 0x00000005ff0a7819 */ /* 0x000fe40000011409 */
[----:B------:R-:W-:Y:S01]  /*0470*/  LOP3.LUT R9, R0, R17, RZ, 0xfc, !PT ;  /* 0x0000001100097212 */ /* 0x000fe200078efcff */
[----:B------:R-:W-:Y:S01]  /*0480*/  IMAD.IADD R11, R16, 0x1, -R11 ;  /* 0x00000001100b7824 */ /* 0x000fe200078e0a0b */
[----:B------:R-:W-:-:S02]  /*0490*/  LOP3.LUT R0, R0, 0x8, R17, 0xfe, !PT ;  /* 0x0000000800007812 */ /* 0x000fc400078efe11 */
[----:B------:R-:W-:Y:S01]  /*04a0*/  ISETP.GE.AND P1, PT, R9, 0x9, PT ;  /* 0x000000090900780c */ /* 0x000fe20003f26270 */
[----:B------:R-:W-:Y:S01]  /*04b0*/  IMAD R10, R10, 0x120, R11 ;  /* 0x000001200a0a7824 */ /* 0x000fe200078e020b */
[----:B------:R-:W-:-:S03]  /*04c0*/  ISETP.GE.AND P0, PT, R0, 0x9, PT ;  /* 0x000000090000780c */ /* 0x000fc60003f06270 */
[----:B------:R-:W-:Y:S01]  /*04d0*/  IMAD R9, R9, 0x20, R10 ;  /* 0x0000002009097824 */ /* 0x000fe200078e020a */
[----:B--2---:R-:W-:Y:S04]  /*04e0*/  STS [R12], R19 ;  /* 0x000000130c007388 */ /* 0x004fe80000000800 */
[----:B---3--:R-:W-:Y:S04]  /*04f0*/  STS [R12+0x20], R20 ;  /* 0x000020140c007388 */ /* 0x008fe80000000800 */
[----:B----4-:R-:W-:Y:S04]  /*0500*/  STS [R12+0x60], R24 ;  /* 0x000060180c007388 */ /* 0x010fe80000000800 */
[----:B-----5:R-:W-:Y:S04]  /*0510*/  STS [R12+0xa0], R25 ;  /* 0x0000a0190c007388 */ /* 0x020fe80000000800 */
[----:B------:R-:W-:Y:S04]  /*0520*/  STS [R12+0xc0], R27 ;  /* 0x0000c01b0c007388 */ /* 0x000fe80000000800 */
[----:B------:R-:W-:Y:S04]  /*0530*/  STS [R12+0xe0], R26 ;  /* 0x0000e01a0c007388 */ /* 0x000fe80000000800 */
[----:B------:R-:W-:Y:S04]  /*0540*/  STS [R12+0x40], R22 ;  /* 0x000040160c007388 */ /* 0x000fe80000000800 */
[----:B------:R1:W-:Y:S01]  /*0550*/  STS [R12+0x80], R23 ;  /* 0x000080170c007388 */ /* 0x0003e20000000800 */
[----:B------:R-:W-:Y:S06]  /*0560*/  BAR.SYNC.DEFER_BLOCKING 0x0 ;  /* 0x0000000000007b1d */ /* 0x000fec0000010000 */
[----:B------:R-:W2:Y:S01]  /*0570*/  LDS.128 R4, [R4] ;  /* 0x0000000004047984 */ /* 0x000ea20000000c00 */
[----:B-1----:R-:W-:-:S04]  /*0580*/  LOP3.LUT R12, R8, 0x200, RZ, 0xfc, !PT ;  /* 0x00000200080c7812 */ /* 0x002fc800078efcff */
[----:B------:R-:W-:-:S04]  /*0590*/  SHF.R.U32.HI R12, RZ, 0x4, R12 ;  /* 0x00000004ff0c7819 */ /* 0x000fc8000001160c */
[----:B------:R-:W-:-:S05]  /*05a0*/  LOP3.LUT R11, R12, 0x3c, RZ, 0xc0, !PT ;  /* 0x0000003c0c0b7812 */ /* 0x000fca00078ec0ff */
[----:B------:R-:W-:Y:S02]  /*05b0*/  IMAD.IADD R11, R8, 0x1, R11 ;  /* 0x00000001080b7824 */ /* 0x000fe400078e020b */
[----:B0-----:R-:W-:-:S03]  /*05c0*/  IMAD.WIDE R8, R9, 0x4, R2 ;  /* 0x0000000409087825 */ /* 0x001fc600078e0202 */
[----:B------:R-:W-:Y:S02]  /*05d0*/  LEA R11, R11, UR4, 0x2 ;  /* 0x000000040b0b7c11 */ /* 0x000fe4000f8e10ff */
[----:B--2---:R0:W-:Y:S02]  /*05e0*/  @!P1 STG.E.128 desc[UR6][R8.64], R4 ;  /* 0x0000000408009986 */ /* 0x0041e4000c101d06 */
[----:B0-----:R-:W-:Y:S05]  /*05f0*/  @P0 EXIT ;  /* 0x000000000000094d */ /* 0x001fea0003800000 */
[----:B------:R-:W1:Y:S01]  /*0600*/  LDS.128 R12, [R11+0x800] ;  /* 0x000800000b0c7984 */ /* 0x000e620000000c00 */
[----:B0-----:R-:W-:-:S04]  /*0610*/  IMAD R5, R0, 0x20, R10 ;  /* 0x0000002000057824 */ /* 0x001fc800078e020a */
[----:B------:R-:W-:-:S05]  /*0620*/  IMAD.WIDE R2, R5, 0x4, R2 ;  /* 0x0000000405027825 */ /* 0x000fca00078e0202 */
[----:B-1----:R-:W-:Y:S01]  /*0630*/  STG.E.128 desc[UR6][R2.64], R12 ;  /* 0x0000000c02007986 */ /* 0x002fe2000c101d06 */
[----:B------:R-:W-:Y:S05]  /*0640*/  EXIT ;  /* 0x000000000000794d */ /* 0x000fea0003800000 */
.L_x_0:
[----:B------:R-:W-:-:S00]  /*0650*/  BRA `(.L_x_0) ;  /* 0xfffffffc00fc7947 */ /* 0x000fc0000383ffff */
[----:B------:R-:W-:-:S00]  /*0660*/  NOP ;  /* 0x0000000000007918 */ /* 0x000fc00000000000 */
        /* <DEDUP_REMOVED lines=9> */
.L_x_1:


//--------------------- .nv.shared.triton_poi_fused_4 --------------------------
	.section	.nv.shared.triton_poi_fused_4,"aw",@nobits
	.sectionflags	@""
	.align	16
	.zero		1024


//--------------------- .nv.constant0.triton_poi_fused_4 --------------------------
	.section	.nv.constant0.triton_poi_fused_4,"a",@progbits
	.sectionflags	@""
	.align	4
.nv.constant0.triton_poi_fused_4:
	.zero		552
